//
// Generated by NVIDIA NVVM Compiler
//
// Compiler Build ID: CL-36424714
// Cuda compilation tools, release 13.0, V13.0.88
// Based on NVVM 20.0.0
//

.version 9.0
.target sm_100
.address_size 64

	// .globl	_Z15GvalueCalculatePdS_i

.visible .entry _Z15GvalueCalculatePdS_i(
	.param .u64 .ptr .align 1 _Z15GvalueCalculatePdS_i_param_0,
	.param .u64 .ptr .align 1 _Z15GvalueCalculatePdS_i_param_1,
	.param .u32 _Z15GvalueCalculatePdS_i_param_2
)
{
	.reg .pred 	%p<8>;
	.reg .b32 	%r<19>;
	.reg .b64 	%rd<13>;
	.reg .b64 	%fd<9>;

	ld.param.u64 	%rd1, [_Z15GvalueCalculatePdS_i_param_0];
	ld.param.u64 	%rd2, [_Z15GvalueCalculatePdS_i_param_1];
	ld.param.u32 	%r4, [_Z15GvalueCalculatePdS_i_param_2];
	mov.u32 	%r5, %ctaid.x;
	mov.u32 	%r6, %ntid.x;
	mov.u32 	%r7, %tid.x;
	mad.lo.s32 	%r8, %r5, %r6, %r7;
	mov.u32 	%r9, %ctaid.y;
	mov.u32 	%r10, %ntid.y;
	mov.u32 	%r11, %tid.y;
	mad.lo.s32 	%r12, %r9, %r10, %r11;
	setp.lt.s32 	%p1, %r8, 1;
	setp.eq.s32 	%p2, %r12, 0;
	or.pred  	%p3, %p1, %p2;
	add.s32 	%r13, %r4, -1;
	setp.ge.s32 	%p4, %r8, %r13;
	or.pred  	%p5, %p3, %p4;
	setp.ge.s32 	%p6, %r12, %r13;
	or.pred  	%p7, %p5, %p6;
	@%p7 bra 	$L__BB0_2;
	cvta.to.global.u64 	%rd3, %rd1;
	cvta.to.global.u64 	%rd4, %rd2;
	mul.lo.s32 	%r14, %r4, %r12;
	add.s32 	%r15, %r14, %r8;
	sub.s32 	%r16, %r14, %r4;
	add.s32 	%r17, %r16, %r8;
	add.s32 	%r18, %r15, %r4;
	mul.wide.s32 	%rd5, %r17, 8;
	add.s64 	%rd6, %rd3, %rd5;
	ld.global.f64 	%fd1, [%rd6];
	mul.wide.s32 	%rd7, %r18, 8;
	add.s64 	%rd8, %rd3, %rd7;
	ld.global.f64 	%fd2, [%rd8];
	add.f64 	%fd3, %fd1, %fd2;
	mul.wide.s32 	%rd9, %r4, 8;
	add.s64 	%rd10, %rd6, %rd9;
	ld.global.f64 	%fd4, [%rd10+-8];
	add.f64 	%fd5, %fd3, %fd4;
	ld.global.f64 	%fd6, [%rd10+8];
	add.f64 	%fd7, %fd5, %fd6;
	mul.f64 	%fd8, %fd7, 0d3FD0000000000000;
	mul.wide.s32 	%rd11, %r15, 8;
	add.s64 	%rd12, %rd4, %rd11;
	st.global.f64 	[%rd12], %fd8;
$L__BB0_2:
	ret;

}


// ===== COMPILED SASS (sm_100) =====

	.target	sm_100

	.elftype	@"ET_EXEC"


//--------------------- .note.nv.tkinfo           --------------------------
	.section	.note.nv.tkinfo,"",@"SHT_NOTE"
	.sectionflags	@"SHF_NOTE_NV_TKINFO"
	.tkinfo
        /*0018*/ 	.word	0x00000002
        /*0030*/ 	.string	""
        /*0030*/ 	.string	"ptxas"
        /*0030*/ 	.string	"Cuda compilation tools, release 13.0, V13.0.88"
        /*0030*/ 	.string	"Build cuda_13.0.r13.0/compiler.36424714_0"
        /*0030*/ 	.string	"-arch sm_100 -m 64 "



//--------------------- .note.nv.cuinfo           --------------------------
	.section	.note.nv.cuinfo,"",@"SHT_NOTE"
	.sectionflags	@"SHF_NOTE_NV_CUINFO"
        /*0018*/ 	.short	0x0002
        /*001a*/ 	.short	0x0064
        /*001c*/ 	.short	0x0082
	.zero		2


//--------------------- .nv.info                  --------------------------
	.section	.nv.info,"",@"SHT_CUDA_INFO"
	.align	4


	//----- nvinfo : EIATTR_REGCOUNT
	.align		4
        /*0000*/ 	.byte	0x04, 0x2f
        /*0002*/ 	.short	(.L_1 - .L_0)
	.align		4
.L_0:
        /*0004*/ 	.word	index@(_Z15GvalueCalculatePdS_i)
        /*0008*/ 	.word	0x00000012


	//----- nvinfo : EIATTR_FRAME_SIZE
	.align		4
.L_1:
        /*000c*/ 	.byte	0x04, 0x11
        /*000e*/ 	.short	(.L_3 - .L_2)
	.align		4
.L_2:
        /*0010*/ 	.word	index@(_Z15GvalueCalculatePdS_i)
        /*0014*/ 	.word	0x00000000


	//----- nvinfo : EIATTR_MIN_STACK_SIZE
	.align		4
.L_3:
        /*0018*/ 	.byte	0x04, 0x12
        /*001a*/ 	.short	(.L_5 - .L_4)
	.align		4
.L_4:
        /*001c*/ 	.word	index@(_Z15GvalueCalculatePdS_i)
        /*0020*/ 	.word	0x00000000
.L_5:


//--------------------- .nv.compat                --------------------------
	.section	.nv.compat,"",@"SHT_CUDA_COMPAT_INFO"
	.align	4
        /*0000*/ 	.byte	0x02, 0x09, 0x00, 0x00, 0x02, 0x02, 0x01, 0x00, 0x02, 0x05, 0x05, 0x00, 0x03, 0x07, 0x01, 0x01
        /*0010*/ 	.byte	0x02, 0x03, 0x00, 0x00, 0x02, 0x06, 0x01, 0x00, 0x04, 0x0b, 0x08, 0x00, 0x01, 0x00, 0x00, 0x00
        /*0020*/ 	.byte	0x00, 0x00, 0x00, 0x00


//--------------------- .nv.info._Z15GvalueCalculatePdS_i --------------------------
	.section	.nv.info._Z15GvalueCalculatePdS_i,"",@"SHT_CUDA_INFO"
	.sectionflags	@""
	.align	4


	//----- nvinfo : EIATTR_CUDA_API_VERSION
	.align		4
        /*0000*/ 	.byte	0x04, 0x37
        /*0002*/ 	.short	(.L_7 - .L_6)
.L_6:
        /*0004*/ 	.word	0x00000082


	//----- nvinfo : EIATTR_KPARAM_INFO
	.align		4
.L_7:
        /*0008*/ 	.byte	0x04, 0x17
        /*000a*/ 	.short	(.L_9 - .L_8)
.L_8:
        /*000c*/ 	.word	0x00000000
        /*0010*/ 	.short	0x0002
        /*0012*/ 	.short	0x0010
        /*0014*/ 	.byte	0x00, 0xf0, 0x11, 0x00


	//----- nvinfo : EIATTR_KPARAM_INFO
	.align		4
.L_9:
        /*0018*/ 	.byte	0x04, 0x17
        /*001a*/ 	.short	(.L_11 - .L_10)
.L_10:
        /*001c*/ 	.word	0x00000000
        /*0020*/ 	.short	0x0001
        /*0022*/ 	.short	0x0008
        /*0024*/ 	.byte	0x00, 0xf5, 0x21, 0x00


	//----- nvinfo : EIATTR_KPARAM_INFO
	.align		4
.L_11:
        /*0028*/ 	.byte	0x04, 0x17
        /*002a*/ 	.short	(.L_13 - .L_12)
.L_12:
        /*002c*/ 	.word	0x00000000
        /*0030*/ 	.short	0x0000
        /*0032*/ 	.short	0x0000
        /*0034*/ 	.byte	0x00, 0xf5, 0x21, 0x00


	//----- nvinfo : EIATTR_SPARSE_MMA_MASK
	.align		4
.L_13:
        /*0038*/ 	.byte	0x03, 0x50
        /*003a*/ 	.short	0x0000


	//----- nvinfo : EIATTR_MAXREG_COUNT
	.align		4
        /*003c*/ 	.byte	0x03, 0x1b
        /*003e*/ 	.short	0x00ff


	//----- nvinfo : EIATTR_MERCURY_ISA_VERSION
	.align		4
        /*0040*/ 	.byte	0x03, 0x5f
        /*0042*/ 	.short	0x0101


	//----- nvinfo : EIATTR_VRC_CTA_INIT_COUNT
	.align		4
        /*0044*/ 	.byte	0x02, 0x4a
	.zero		1
	.zero		1


	//----- nvinfo : EIATTR_EXIT_INSTR_OFFSETS
	.align		4
        /*0048*/ 	.byte	0x04, 0x1c
        /*004a*/ 	.short	(.L_15 - .L_14)


	//   ....[0]....
.L_14:
        /*004c*/ 	.word	0x000000f0


	//   ....[1]....
        /*0050*/ 	.word	0x00000240


	//----- nvinfo : EIATTR_CBANK_PARAM_SIZE
	.align		4
.L_15:
        /*0054*/ 	.byte	0x03, 0x19
        /*0056*/ 	.short	0x0014


	//----- nvinfo : EIATTR_PARAM_CBANK
	.align		4
        /*0058*/ 	.byte	0x04, 0x0a
        /*005a*/ 	.short	(.L_17 - .L_16)
	.align		4
.L_16:
        /*005c*/ 	.word	index@(.nv.constant0._Z15GvalueCalculatePdS_i)
        /*0060*/ 	.short	0x0380
        /*0062*/ 	.short	0x0014


	//----- nvinfo : EIATTR_SW_WAR
	.align		4
.L_17:
        /*0064*/ 	.byte	0x04, 0x36
        /*0066*/ 	.short	(.L_19 - .L_18)
.L_18:
        /*0068*/ 	.word	0x00000008
.L_19:


//--------------------- .nv.callgraph             --------------------------
	.section	.nv.callgraph,"",@"SHT_CUDA_CALLGRAPH"
	.align	4
	.sectionentsize	8
	.align		4
        /*0000*/ 	.word	0x00000000
	.align		4
        /*0004*/ 	.word	0xffffffff
	.align		4
        /*0008*/ 	.word	0x00000000
	.align		4
        /*000c*/ 	.word	0xfffffffe
	.align		4
        /*0010*/ 	.word	0x00000000
	.align		4
        /*0014*/ 	.word	0xfffffffd
	.align		4
        /*0018*/ 	.word	0x00000000
	.align		4
        /*001c*/ 	.word	0xfffffffc


//--------------------- .text._Z15GvalueCalculatePdS_i --------------------------
	.section	.text._Z15GvalueCalculatePdS_i,"ax",@progbits
	.align	128
        .global         _Z15GvalueCalculatePdS_i
        .type           _Z15GvalueCalculatePdS_i,@function
        .size           _Z15GvalueCalculatePdS_i,(.L_x_1 - _Z15GvalueCalculatePdS_i)
        .other          _Z15GvalueCalculatePdS_i,@"STO_CUDA_ENTRY STV_DEFAULT"
_Z15GvalueCalculatePdS_i:
.text._Z15GvalueCalculatePdS_i:
[----:B------:R-:W-:Y:S01]  /*0000*/  LDC R1, c[0x0][0x37c] ;  /* 0x0000df00ff017b82 */ /* 0x000fe20000000800 */
[----:B------:R-:W0:Y:S07]  /*0010*/  S2R R0, SR_TID.Y ;  /* 0x0000000000007919 */ /* 0x000e2e0000002200 */
[----:B------:R-:W1:Y:S01]  /*0020*/  LDC R4, c[0x0][0x360] ;  /* 0x0000d800ff047b82 */ /* 0x000e620000000800 */
[----:B------:R-:W1:Y:S07]  /*0030*/  S2R R3, SR_TID.X ;  /* 0x0000000000037919 */ /* 0x000e6e0000002100 */
[----:B------:R-:W0:Y:S08]  /*0040*/  S2UR UR5, SR_CTAID.Y ;  /* 0x00000000000579c3 */ /* 0x000e300000002600 */
[----:B------:R-:W0:Y:S08]  /*0050*/  LDC R5, c[0x0][0x364] ;  /* 0x0000d900ff057b82 */ /* 0x000e300000000800 */
[----:B------:R-:W1:Y:S08]  /*0060*/  S2UR UR4, SR_CTAID.X ;  /* 0x00000000000479c3 */ /* 0x000e700000002500 */
[----:B------:R-:W2:Y:S01]  /*0070*/  LDC R9, c[0x0][0x390] ;  /* 0x0000e400ff097b82 */ /* 0x000ea20000000800 */
[----:B0-----:R-:W-:-:S05]  /*0080*/  IMAD R5, R5, UR5, R0 ;  /* 0x0000000505057c24 */ /* 0x001fca000f8e0200 */
[----:B------:R-:W-:Y:S01]  /*0090*/  ISETP.NE.AND P0, PT, R5, RZ, PT ;  /* 0x000000ff0500720c */ /* 0x000fe20003f05270 */
[----:B-1----:R-:W-:-:S05]  /*00a0*/  IMAD R4, R4, UR4, R3 ;  /* 0x0000000404047c24 */ /* 0x002fca000f8e0203 */
[----:B------:R-:W-:Y:S02]  /*00b0*/  ISETP.LT.OR P0, PT, R4, 0x1, !P0 ;  /* 0x000000010400780c */ /* 0x000fe40004701670 */
[----:B--2---:R-:W-:-:S04]  /*00c0*/  IADD3 R0, PT, PT, R9, -0x1, RZ ;  /* 0xffffffff09007810 */ /* 0x004fc80007ffe0ff */
[----:B------:R-:W-:-:S04]  /*00d0*/  ISETP.GE.OR P0, PT, R4, R0, P0 ;  /* 0x000000000400720c */ /* 0x000fc80000706670 */
[----:B------:R-:W-:-:S13]  /*00e0*/  ISETP.GE.OR P0, PT, R5, R0, P0 ;  /* 0x000000000500720c */ /* 0x000fda0000706670 */
[----:B------:R-:W-:Y:S05]  /*00f0*/  @P0 EXIT ;  /* 0x000000000000094d */ /* 0x000fea0003800000 */
[----:B------:R-:W0:Y:S01]  /*0100*/  LDC.64 R2, c[0x0][0x380] ;  /* 0x0000e000ff027b82 */ /* 0x000e220000000a00 */
[----:B------:R-:W1:Y:S01]  /*0110*/  LDCU.64 UR4, c[0x0][0x358] ;  /* 0x00006b00ff0477ac */ /* 0x000e620008000a00 */
[CC--:B------:R-:W-:Y:S02]  /*0120*/  IMAD R0, R5.reuse, R9.reuse, R4 ;  /* 0x0000000905007224 */ /* 0x0c0fe400078e0204 */
[----:B------:R-:W-:-:S03]  /*0130*/  IMAD R5, R5, R9, -R9 ;  /* 0x0000000905057224 */ /* 0x000fc600078e0a09 */
[----:B------:R-:W-:Y:S01]  /*0140*/  IADD3 R7, PT, PT, R0, R9, RZ ;  /* 0x0000000900077210 */ /* 0x000fe20007ffe0ff */
[----:B------:R-:W2:Y:S01]  /*0150*/  LDC.64 R14, c[0x0][0x388] ;  /* 0x0000e200ff0e7b82 */ /* 0x000ea20000000a00 */
[----:B------:R-:W-:-:S03]  /*0160*/  IADD3 R5, PT, PT, R4, R5, RZ ;  /* 0x0000000504057210 */ /* 0x000fc60007ffe0ff */
[----:B0-----:R-:W-:-:S04]  /*0170*/  IMAD.WIDE R6, R7, 0x8, R2 ;  /* 0x0000000807067825 */ /* 0x001fc800078e0202 */
[----:B------:R-:W-:Y:S02]  /*0180*/  IMAD.WIDE R2, R5, 0x8, R2 ;  /* 0x0000000805027825 */ /* 0x000fe400078e0202 */
[----:B-1----:R-:W3:Y:S04]  /*0190*/  LDG.E.64 R6, desc[UR4][R6.64] ;  /* 0x0000000406067981 */ /* 0x002ee8000c1e1b00 */
[----:B------:R-:W3:Y:S01]  /*01a0*/  LDG.E.64 R4, desc[UR4][R2.64] ;  /* 0x0000000402047981 */ /* 0x000ee2000c1e1b00 */
[----:B------:R-:W-:-:S05]  /*01b0*/  IMAD.WIDE R8, R9, 0x8, R2 ;  /* 0x0000000809087825 */ /* 0x000fca00078e0202 */
[----:B------:R-:W4:Y:S04]  /*01c0*/  LDG.E.64 R10, desc[UR4][R8.64+-0x8] ;  /* 0xfffff804080a7981 */ /* 0x000f28000c1e1b00 */
[----:B------:R-:W5:Y:S01]  /*01d0*/  LDG.E.64 R12, desc[UR4][R8.64+0x8] ;  /* 0x00000804080c7981 */ /* 0x000f62000c1e1b00 */
[----:B---3--:R-:W-:-:S08]  /*01e0*/  DADD R4, R4, R6 ;  /* 0x0000000004047229 */ /* 0x008fd00000000006 */
[----:B----4-:R-:W-:Y:S01]  /*01f0*/  DADD R4, R4, R10 ;  /* 0x0000000004047229 */ /* 0x010fe2000000000a */
[----:B--2---:R-:W-:-:S07]  /*0200*/  IMAD.WIDE R10, R0, 0x8, R14 ;  /* 0x00000008000a7825 */ /* 0x004fce00078e020e */
[----:B-----5:R-:W-:-:S08]  /*0210*/  DADD R4, R4, R12 ;  /* 0x0000000004047229 */ /* 0x020fd0000000000c */
[----:B------:R-:W-:-:S07]  /*0220*/  DMUL R4, R4, 0.25 ;  /* 0x3fd0000004047828 */ /* 0x000fce0000000000 */
[----:B------:R-:W-:Y:S01]  /*0230*/  STG.E.64 desc[UR4][R10.64], R4 ;  /* 0x000000040a007986 */ /* 0x000fe2000c101b04 */
[----:B------:R-:W-:Y:S05]  /*0240*/  EXIT ;  /* 0x000000000000794d */ /* 0x000fea0003800000 */
.L_x_0:
[----:B------:R-:W-:-:S00]  /*0250*/  BRA `(.L_x_0) ;  /* 0xfffffffc00fc7947 */ /* 0x000fc0000383ffff */
[----:B------:R-:W-:-:S00]  /*0260*/  NOP ;  /* 0x0000000000007918 */ /* 0x000fc00000000000 */
        /* <DEDUP_REMOVED lines=9> */
.L_x_1:


//--------------------- .nv.shared.reserved.0     --------------------------
	.section	.nv.shared.reserved.0,"aw",@nobits
	.weak		__nv_reservedSMEM_offset_0_alias
	.size		__nv_reservedSMEM_offset_0_alias, 0, 64
	.other		__nv_reservedSMEM_offset_0_alias,@"STO_CUDA_RESERVED_SHARED STV_DEFAULT"
__nv_reservedSMEM_offset_0_alias:
	.zero		0
	.zero		64


//--------------------- .nv.constant0._Z15GvalueCalculatePdS_i --------------------------
	.section	.nv.constant0._Z15GvalueCalculatePdS_i,"a",@progbits
	.sectionflags	@""
	.align	4
.nv.constant0._Z15GvalueCalculatePdS_i:
	.zero		916


//--------------------- SYMBOLS --------------------------

	.type		.nv.reservedSmem.offset0,@object
	.size		.nv.reservedSmem.offset0,0x4
